//
// Generated by NVIDIA NVVM Compiler
//
// Compiler Build ID: CL-36424714
// Cuda compilation tools, release 13.0, V13.0.88
// Based on NVVM 20.0.0
//

.version 9.0
.target sm_100
.address_size 64

	// .globl	_Z11mat_vec_gpuPKdS0_Pd
// _ZZ11mat_vec_gpuPKdS0_PdE4prod has been demoted

.visible .entry _Z11mat_vec_gpuPKdS0_Pd(
	.param .u64 .ptr .align 1 _Z11mat_vec_gpuPKdS0_Pd_param_0,
	.param .u64 .ptr .align 1 _Z11mat_vec_gpuPKdS0_Pd_param_1,
	.param .u64 .ptr .align 1 _Z11mat_vec_gpuPKdS0_Pd_param_2
)
{
	.reg .pred 	%p<3>;
	.reg .b32 	%r<18>;
	.reg .b64 	%rd<17>;
	.reg .b64 	%fd<72>;
	// demoted variable
	.shared .align 8 .b8 _ZZ11mat_vec_gpuPKdS0_PdE4prod[4096];
	ld.param.u64 	%rd4, [_Z11mat_vec_gpuPKdS0_Pd_param_0];
	ld.param.u64 	%rd5, [_Z11mat_vec_gpuPKdS0_Pd_param_1];
	ld.param.u64 	%rd3, [_Z11mat_vec_gpuPKdS0_Pd_param_2];
	cvta.to.global.u64 	%rd6, %rd5;
	cvta.to.global.u64 	%rd7, %rd4;
	mov.u32 	%r4, %nctaid.x;
	mov.u32 	%r1, %ctaid.y;
	mov.u32 	%r5, %ctaid.x;
	mad.lo.s32 	%r6, %r4, %r1, %r5;
	mov.u32 	%r7, %ntid.x;
	mov.u32 	%r8, %tid.x;
	mad.lo.s32 	%r9, %r6, %r7, %r8;
	mul.wide.s32 	%rd8, %r9, 8;
	add.s64 	%rd9, %rd7, %rd8;
	ld.global.f64 	%fd3, [%rd9];
	shl.b32 	%r10, %r5, 9;
	add.s32 	%r11, %r10, %r8;
	mul.wide.u32 	%rd10, %r11, 8;
	add.s64 	%rd11, %rd6, %rd10;
	ld.global.f64 	%fd4, [%rd11];
	mul.f64 	%fd5, %fd3, %fd4;
	shl.b32 	%r12, %r8, 3;
	mov.u32 	%r13, _ZZ11mat_vec_gpuPKdS0_PdE4prod;
	add.s32 	%r14, %r13, %r12;
	st.shared.f64 	[%r14], %fd5;
	bar.sync 	0;
	setp.ne.s32 	%p1, %r8, 0;
	@%p1 bra 	$L__BB0_4;
	add.s32 	%r17, %r13, 128;
	mov.f64 	%fd71, 0d0000000000000000;
	mov.b64 	%rd16, 512;
$L__BB0_2:
	ld.shared.f64 	%fd7, [%r17+-128];
	add.f64 	%fd8, %fd71, %fd7;
	ld.shared.f64 	%fd9, [%r17+-120];
	add.f64 	%fd10, %fd8, %fd9;
	ld.shared.f64 	%fd11, [%r17+-112];
	add.f64 	%fd12, %fd10, %fd11;
	ld.shared.f64 	%fd13, [%r17+-104];
	add.f64 	%fd14, %fd12, %fd13;
	ld.shared.f64 	%fd15, [%r17+-96];
	add.f64 	%fd16, %fd14, %fd15;
	ld.shared.f64 	%fd17, [%r17+-88];
	add.f64 	%fd18, %fd16, %fd17;
	ld.shared.f64 	%fd19, [%r17+-80];
	add.f64 	%fd20, %fd18, %fd19;
	ld.shared.f64 	%fd21, [%r17+-72];
	add.f64 	%fd22, %fd20, %fd21;
	ld.shared.f64 	%fd23, [%r17+-64];
	add.f64 	%fd24, %fd22, %fd23;
	ld.shared.f64 	%fd25, [%r17+-56];
	add.f64 	%fd26, %fd24, %fd25;
	ld.shared.f64 	%fd27, [%r17+-48];
	add.f64 	%fd28, %fd26, %fd27;
	ld.shared.f64 	%fd29, [%r17+-40];
	add.f64 	%fd30, %fd28, %fd29;
	ld.shared.f64 	%fd31, [%r17+-32];
	add.f64 	%fd32, %fd30, %fd31;
	ld.shared.f64 	%fd33, [%r17+-24];
	add.f64 	%fd34, %fd32, %fd33;
	ld.shared.f64 	%fd35, [%r17+-16];
	add.f64 	%fd36, %fd34, %fd35;
	ld.shared.f64 	%fd37, [%r17+-8];
	add.f64 	%fd38, %fd36, %fd37;
	ld.shared.f64 	%fd39, [%r17];
	add.f64 	%fd40, %fd38, %fd39;
	ld.shared.f64 	%fd41, [%r17+8];
	add.f64 	%fd42, %fd40, %fd41;
	ld.shared.f64 	%fd43, [%r17+16];
	add.f64 	%fd44, %fd42, %fd43;
	ld.shared.f64 	%fd45, [%r17+24];
	add.f64 	%fd46, %fd44, %fd45;
	ld.shared.f64 	%fd47, [%r17+32];
	add.f64 	%fd48, %fd46, %fd47;
	ld.shared.f64 	%fd49, [%r17+40];
	add.f64 	%fd50, %fd48, %fd49;
	ld.shared.f64 	%fd51, [%r17+48];
	add.f64 	%fd52, %fd50, %fd51;
	ld.shared.f64 	%fd53, [%r17+56];
	add.f64 	%fd54, %fd52, %fd53;
	ld.shared.f64 	%fd55, [%r17+64];
	add.f64 	%fd56, %fd54, %fd55;
	ld.shared.f64 	%fd57, [%r17+72];
	add.f64 	%fd58, %fd56, %fd57;
	ld.shared.f64 	%fd59, [%r17+80];
	add.f64 	%fd60, %fd58, %fd59;
	ld.shared.f64 	%fd61, [%r17+88];
	add.f64 	%fd62, %fd60, %fd61;
	ld.shared.f64 	%fd63, [%r17+96];
	add.f64 	%fd64, %fd62, %fd63;
	ld.shared.f64 	%fd65, [%r17+104];
	add.f64 	%fd66, %fd64, %fd65;
	ld.shared.f64 	%fd67, [%r17+112];
	add.f64 	%fd68, %fd66, %fd67;
	ld.shared.f64 	%fd69, [%r17+120];
	add.f64 	%fd71, %fd68, %fd69;
	add.s64 	%rd16, %rd16, -32;
	add.s32 	%r17, %r17, 256;
	setp.ne.s64 	%p2, %rd16, 0;
	@%p2 bra 	$L__BB0_2;
	cvta.to.global.u64 	%rd13, %rd3;
	mul.wide.u32 	%rd14, %r1, 8;
	add.s64 	%rd15, %rd13, %rd14;
	atom.global.add.f64 	%fd70, [%rd15], %fd71;
$L__BB0_4:
	ret;

}


// ===== COMPILED SASS (sm_100) =====

	.target	sm_100

	.elftype	@"ET_EXEC"


//--------------------- .note.nv.tkinfo           --------------------------
	.section	.note.nv.tkinfo,"",@"SHT_NOTE"
	.sectionflags	@"SHF_NOTE_NV_TKINFO"
	.tkinfo
        /*0018*/ 	.word	0x00000002
        /*0030*/ 	.string	""
        /*0030*/ 	.string	"ptxas"
        /*0030*/ 	.string	"Cuda compilation tools, release 13.0, V13.0.88"
        /*0030*/ 	.string	"Build cuda_13.0.r13.0/compiler.36424714_0"
        /*0030*/ 	.string	"-arch sm_100 -m 64 "



//--------------------- .note.nv.cuinfo           --------------------------
	.section	.note.nv.cuinfo,"",@"SHT_NOTE"
	.sectionflags	@"SHF_NOTE_NV_CUINFO"
        /*0018*/ 	.short	0x0002
        /*001a*/ 	.short	0x0064
        /*001c*/ 	.short	0x0082
	.zero		2


//--------------------- .nv.info                  --------------------------
	.section	.nv.info,"",@"SHT_CUDA_INFO"
	.align	4


	//----- nvinfo : EIATTR_REGCOUNT
	.align		4
        /*0000*/ 	.byte	0x04, 0x2f
        /*0002*/ 	.short	(.L_1 - .L_0)
	.align		4
.L_0:
        /*0004*/ 	.word	index@(_Z11mat_vec_gpuPKdS0_Pd)
        /*0008*/ 	.word	0x00000016


	//----- nvinfo : EIATTR_FRAME_SIZE
	.align		4
.L_1:
        /*000c*/ 	.byte	0x04, 0x11
        /*000e*/ 	.short	(.L_3 - .L_2)
	.align		4
.L_2:
        /*0010*/ 	.word	index@(_Z11mat_vec_gpuPKdS0_Pd)
        /*0014*/ 	.word	0x00000000


	//----- nvinfo : EIATTR_MIN_STACK_SIZE
	.align		4
.L_3:
        /*0018*/ 	.byte	0x04, 0x12
        /*001a*/ 	.short	(.L_5 - .L_4)
	.align		4
.L_4:
        /*001c*/ 	.word	index@(_Z11mat_vec_gpuPKdS0_Pd)
        /*0020*/ 	.word	0x00000000
.L_5:


//--------------------- .nv.compat                --------------------------
	.section	.nv.compat,"",@"SHT_CUDA_COMPAT_INFO"
	.align	4
        /*0000*/ 	.byte	0x02, 0x09, 0x00, 0x00, 0x02, 0x02, 0x01, 0x00, 0x02, 0x05, 0x05, 0x00, 0x03, 0x07, 0x01, 0x01
        /*0010*/ 	.byte	0x02, 0x03, 0x00, 0x00, 0x02, 0x06, 0x01, 0x00, 0x04, 0x0b, 0x08, 0x00, 0x01, 0x00, 0x00, 0x00
        /*0020*/ 	.byte	0x00, 0x00, 0x00, 0x00


//--------------------- .nv.info._Z11mat_vec_gpuPKdS0_Pd --------------------------
	.section	.nv.info._Z11mat_vec_gpuPKdS0_Pd,"",@"SHT_CUDA_INFO"
	.sectionflags	@""
	.align	4


	//----- nvinfo : EIATTR_CUDA_API_VERSION
	.align		4
        /*0000*/ 	.byte	0x04, 0x37
        /*0002*/ 	.short	(.L_7 - .L_6)
.L_6:
        /*0004*/ 	.word	0x00000082


	//----- nvinfo : EIATTR_KPARAM_INFO
	.align		4
.L_7:
        /*0008*/ 	.byte	0x04, 0x17
        /*000a*/ 	.short	(.L_9 - .L_8)
.L_8:
        /*000c*/ 	.word	0x00000000
        /*0010*/ 	.short	0x0002
        /*0012*/ 	.short	0x0010
        /*0014*/ 	.byte	0x00, 0xf5, 0x21, 0x00


	//----- nvinfo : EIATTR_KPARAM_INFO
	.align		4
.L_9:
        /*0018*/ 	.byte	0x04, 0x17
        /*001a*/ 	.short	(.L_11 - .L_10)
.L_10:
        /*001c*/ 	.word	0x00000000
        /*0020*/ 	.short	0x0001
        /*0022*/ 	.short	0x0008
        /*0024*/ 	.byte	0x00, 0xf5, 0x21, 0x00


	//----- nvinfo : EIATTR_KPARAM_INFO
	.align		4
.L_11:
        /*0028*/ 	.byte	0x04, 0x17
        /*002a*/ 	.short	(.L_13 - .L_12)
.L_12:
        /*002c*/ 	.word	0x00000000
        /*0030*/ 	.short	0x0000
        /*0032*/ 	.short	0x0000
        /*0034*/ 	.byte	0x00, 0xf5, 0x21, 0x00


	//----- nvinfo : EIATTR_SPARSE_MMA_MASK
	.align		4
.L_13:
        /*0038*/ 	.byte	0x03, 0x50
        /*003a*/ 	.short	0x0000


	//----- nvinfo : EIATTR_MAXREG_COUNT
	.align		4
        /*003c*/ 	.byte	0x03, 0x1b
        /*003e*/ 	.short	0x00ff


	//----- nvinfo : EIATTR_NUM_BARRIERS
	.align		4
        /*0040*/ 	.byte	0x02, 0x4c
        /*0042*/ 	.byte	0x01
	.zero		1


	//----- nvinfo : EIATTR_MERCURY_ISA_VERSION
	.align		4
        /*0044*/ 	.byte	0x03, 0x5f
        /*0046*/ 	.short	0x0101


	//----- nvinfo : EIATTR_VRC_CTA_INIT_COUNT
	.align		4
        /*0048*/ 	.byte	0x02, 0x4a
	.zero		1
	.zero		1


	//----- nvinfo : EIATTR_EXIT_INSTR_OFFSETS
	.align		4
        /*004c*/ 	.byte	0x04, 0x1c
        /*004e*/ 	.short	(.L_15 - .L_14)


	//   ....[0]....
.L_14:
        /*0050*/ 	.word	0x00000180


	//   ....[1]....
        /*0054*/ 	.word	0x00000560


	//----- nvinfo : EIATTR_CBANK_PARAM_SIZE
	.align		4
.L_15:
        /*0058*/ 	.byte	0x03, 0x19
        /*005a*/ 	.short	0x0018


	//----- nvinfo : EIATTR_PARAM_CBANK
	.align		4
        /*005c*/ 	.byte	0x04, 0x0a
        /*005e*/ 	.short	(.L_17 - .L_16)
	.align		4
.L_16:
        /*0060*/ 	.word	index@(.nv.constant0._Z11mat_vec_gpuPKdS0_Pd)
        /*0064*/ 	.short	0x0380
        /*0066*/ 	.short	0x0018


	//----- nvinfo : EIATTR_SW_WAR
	.align		4
.L_17:
        /*0068*/ 	.byte	0x04, 0x36
        /*006a*/ 	.short	(.L_19 - .L_18)
.L_18:
        /*006c*/ 	.word	0x00000008
.L_19:


//--------------------- .nv.callgraph             --------------------------
	.section	.nv.callgraph,"",@"SHT_CUDA_CALLGRAPH"
	.align	4
	.sectionentsize	8
	.align		4
        /*0000*/ 	.word	0x00000000
	.align		4
        /*0004*/ 	.word	0xffffffff
	.align		4
        /*0008*/ 	.word	0x00000000
	.align		4
        /*000c*/ 	.word	0xfffffffe
	.align		4
        /*0010*/ 	.word	0x00000000
	.align		4
        /*0014*/ 	.word	0xfffffffd
	.align		4
        /*0018*/ 	.word	0x00000000
	.align		4
        /*001c*/ 	.word	0xfffffffc


//--------------------- .text._Z11mat_vec_gpuPKdS0_Pd --------------------------
	.section	.text._Z11mat_vec_gpuPKdS0_Pd,"ax",@progbits
	.align	128
        .global         _Z11mat_vec_gpuPKdS0_Pd
        .type           _Z11mat_vec_gpuPKdS0_Pd,@function
        .size           _Z11mat_vec_gpuPKdS0_Pd,(.L_x_2 - _Z11mat_vec_gpuPKdS0_Pd)
        .other          _Z11mat_vec_gpuPKdS0_Pd,@"STO_CUDA_ENTRY STV_DEFAULT"
_Z11mat_vec_gpuPKdS0_Pd:
.text._Z11mat_vec_gpuPKdS0_Pd:
[----:B------:R-:W-:Y:S01]  /*0000*/  LDC R1, c[0x0][0x37c] ;  /* 0x0000df00ff017b82 */ /* 0x000fe20000000800 */
[----:B------:R-:W0:Y:S01]  /*0010*/  S2R R0, SR_CTAID.Y ;  /* 0x0000000000007919 */ /* 0x000e220000002600 */
[----:B------:R-:W0:Y:S06]  /*0020*/  LDCU UR4, c[0x0][0x370] ;  /* 0x00006e00ff0477ac */ /* 0x000e2c0008000800 */
[----:B------:R-:W1:Y:S01]  /*0030*/  LDC.64 R4, c[0x0][0x388] ;  /* 0x0000e200ff047b82 */ /* 0x000e620000000a00 */
[----:B------:R-:W0:Y:S01]  /*0040*/  S2R R9, SR_CTAID.X ;  /* 0x0000000000097919 */ /* 0x000e220000002500 */
[----:B------:R-:W2:Y:S01]  /*0050*/  LDCU UR5, c[0x0][0x360] ;  /* 0x00006c00ff0577ac */ /* 0x000ea20008000800 */
[----:B------:R-:W3:Y:S01]  /*0060*/  S2R R8, SR_TID.X ;  /* 0x0000000000087919 */ /* 0x000ee20000002100 */
[----:B------:R-:W4:Y:S04]  /*0070*/  LDCU.64 UR6, c[0x0][0x358] ;  /* 0x00006b00ff0677ac */ /* 0x000f280008000a00 */
[----:B------:R-:W5:Y:S01]  /*0080*/  LDC.64 R2, c[0x0][0x380] ;  /* 0x0000e000ff027b82 */ /* 0x000f620000000a00 */
[----:B0-----:R-:W-:Y:S01]  /*0090*/  IMAD R6, R0, UR4, R9 ;  /* 0x0000000400067c24 */ /* 0x001fe2000f8e0209 */
[----:B---3--:R-:W-:-:S03]  /*00a0*/  LEA R9, R9, R8, 0x9 ;  /* 0x0000000809097211 */ /* 0x008fc600078e48ff */
[----:B--2---:R-:W-:Y:S02]  /*00b0*/  IMAD R7, R6, UR5, R8 ;  /* 0x0000000506077c24 */ /* 0x004fe4000f8e0208 */
[----:B-1----:R-:W-:-:S04]  /*00c0*/  IMAD.WIDE.U32 R4, R9, 0x8, R4 ;  /* 0x0000000809047825 */ /* 0x002fc800078e0004 */
[----:B-----5:R-:W-:Y:S02]  /*00d0*/  IMAD.WIDE R2, R7, 0x8, R2 ;  /* 0x0000000807027825 */ /* 0x020fe400078e0202 */
[----:B----4-:R-:W2:Y:S04]  /*00e0*/  LDG.E.64 R4, desc[UR6][R4.64] ;  /* 0x0000000604047981 */ /* 0x010ea8000c1e1b00 */
[----:B------:R-:W2:Y:S01]  /*00f0*/  LDG.E.64 R2, desc[UR6][R2.64] ;  /* 0x0000000602027981 */ /* 0x000ea2000c1e1b00 */
[----:B------:R-:W0:Y:S01]  /*0100*/  S2UR UR5, SR_CgaCtaId ;  /* 0x00000000000579c3 */ /* 0x000e220000008800 */
[----:B------:R-:W-:Y:S01]  /*0110*/  UMOV UR4, 0x400 ;  /* 0x0000040000047882 */ /* 0x000fe20000000000 */
[----:B------:R-:W-:Y:S01]  /*0120*/  ISETP.NE.AND P0, PT, R8, RZ, PT ;  /* 0x000000ff0800720c */ /* 0x000fe20003f05270 */
[----:B0-----:R-:W-:-:S06]  /*0130*/  ULEA UR4, UR5, UR4, 0x18 ;  /* 0x0000000405047291 */ /* 0x001fcc000f8ec0ff */
[----:B------:R-:W-:Y:S01]  /*0140*/  LEA R9, R8, UR4, 0x3 ;  /* 0x0000000408097c11 */ /* 0x000fe2000f8e18ff */
[----:B--2---:R-:W-:-:S07]  /*0150*/  DMUL R6, R2, R4 ;  /* 0x0000000402067228 */ /* 0x004fce0000000000 */
[----:B------:R0:W-:Y:S01]  /*0160*/  STS.64 [R9], R6 ;  /* 0x0000000609007388 */ /* 0x0001e20000000a00 */
[----:B------:R-:W-:Y:S06]  /*0170*/  BAR.SYNC.DEFER_BLOCKING 0x0 ;  /* 0x0000000000007b1d */ /* 0x000fec0000010000 */
[----:B------:R-:W-:Y:S05]  /*0180*/  @P0 EXIT ;  /* 0x000000000000094d */ /* 0x000fea0003800000 */
[----:B------:R-:W-:Y:S01]  /*0190*/  CS2R R14, SRZ ;  /* 0x00000000000e7805 */ /* 0x000fe2000001ff00 */
[----:B------:R-:W-:Y:S01]  /*01a0*/  UIADD3 UR5, UPT, UPT, UR4, 0x80, URZ ;  /* 0x0000008004057890 */ /* 0x000fe2000fffe0ff */
[----:B------:R-:W-:Y:S02]  /*01b0*/  UMOV UR8, 0x200 ;  /* 0x0000020000087882 */ /* 0x000fe40000000000 */
[----:B------:R-:W-:-:S09]  /*01c0*/  UMOV UR4, URZ ;  /* 0x000000ff00047c82 */ /* 0x000fd20008000000 */
.L_x_0:
[----:B------:R-:W1:Y:S01]  /*01d0*/  LDS.128 R16, [UR5+-0x80] ;  /* 0xffff8005ff107984 */ /* 0x000e620008000c00 */
[----:B------:R-:W-:-:S03]  /*01e0*/  UIADD3 UR8, UP0, UPT, UR8, -0x20, URZ ;  /* 0xffffffe008087890 */ /* 0x000fc6000ff1e0ff */
[----:B0-----:R-:W0:Y:S01]  /*01f0*/  LDS.128 R8, [UR5+-0x70] ;  /* 0xffff9005ff087984 */ /* 0x001e220008000c00 */
[----:B------:R-:W-:Y:S02]  /*0200*/  UIADD3.X UR4, UPT, UPT, UR4, -0x1, URZ, UP0, !UPT ;  /* 0xffffffff04047890 */ /* 0x000fe400087fe4ff */
[----:B------:R-:W-:Y:S01]  /*0210*/  UISETP.NE.U32.AND UP0, UPT, UR8, URZ, UPT ;  /* 0x000000ff0800728c */ /* 0x000fe2000bf05070 */
[----:B------:R-:W2:Y:S03]  /*0220*/  LDS.128 R4, [UR5+-0x60] ;  /* 0xffffa005ff047984 */ /* 0x000ea60008000c00 */
[----:B------:R-:W-:Y:S01]  /*0230*/  UISETP.NE.AND.EX UP0, UPT, UR4, URZ, UPT, UP0 ;  /* 0x000000ff0400728c */ /* 0x000fe2000bf05300 */
[----:B-1----:R-:W-:Y:S01]  /*0240*/  DADD R16, R16, R14 ;  /* 0x0000000010107229 */ /* 0x002fe2000000000e */
[----:B------:R-:W1:Y:S07]  /*0250*/  LDS.128 R12, [UR5+-0x50] ;  /* 0xffffb005ff0c7984 */ /* 0x000e6e0008000c00 */
[----:B------:R-:W-:-:S08]  /*0260*/  DADD R16, R16, R18 ;  /* 0x0000000010107229 */ /* 0x000fd00000000012 */
[----:B0-----:R-:W-:-:S08]  /*0270*/  DADD R8, R16, R8 ;  /* 0x0000000010087229 */ /* 0x001fd00000000008 */
[----:B------:R-:W-:Y:S02]  /*0280*/  DADD R2, R8, R10 ;  /* 0x0000000008027229 */ /* 0x000fe4000000000a */
[----:B------:R-:W0:Y:S06]  /*0290*/  LDS.128 R8, [UR5+-0x40] ;  /* 0xffffc005ff087984 */ /* 0x000e2c0008000c00 */
[----:B--2---:R-:W-:-:S08]  /*02a0*/  DADD R2, R2, R4 ;  /* 0x0000000002027229 */ /* 0x004fd00000000004 */
[----:B------:R-:W-:Y:S01]  /*02b0*/  DADD R2, R2, R6 ;  /* 0x0000000002027229 */ /* 0x000fe20000000006 */
[----:B------:R-:W2:Y:S07]  /*02c0*/  LDS.128 R4, [UR5+-0x30] ;  /* 0xffffd005ff047984 */ /* 0x000eae0008000c00 */
[----:B-1----:R-:W-:-:S08]  /*02d0*/  DADD R2, R2, R12 ;  /* 0x0000000002027229 */ /* 0x002fd0000000000c */
[----:B------:R-:W-:Y:S01]  /*02e0*/  DADD R2, R2, R14 ;  /* 0x0000000002027229 */ /* 0x000fe2000000000e */
[----:B------:R-:W1:Y:S07]  /*02f0*/  LDS.128 R12, [UR5+-0x20] ;  /* 0xffffe005ff0c7984 */ /* 0x000e6e0008000c00 */
[----:B0-----:R-:W-:-:S08]  /*0300*/  DADD R2, R2, R8 ;  /* 0x0000000002027229 */ /* 0x001fd00000000008 */
[----:B------:R-:W-:Y:S01]  /*0310*/  DADD R2, R2, R10 ;  /* 0x0000000002027229 */ /* 0x000fe2000000000a */
[----:B------:R-:W0:Y:S07]  /*0320*/  LDS.128 R8, [UR5+-0x10] ;  /* 0xfffff005ff087984 */ /* 0x000e2e0008000c00 */
[----:B--2---:R-:W-:-:S08]  /*0330*/  DADD R2, R2, R4 ;  /* 0x0000000002027229 */ /* 0x004fd00000000004 */
[----:B------:R-:W-:Y:S01]  /*0340*/  DADD R2, R2, R6 ;  /* 0x0000000002027229 */ /* 0x000fe20000000006 */
[----:B------:R-:W2:Y:S07]  /*0350*/  LDS.128 R4, [UR5] ;  /* 0x00000005ff047984 */ /* 0x000eae0008000c00 */
[----:B-1----:R-:W-:-:S08]  /*0360*/  DADD R2, R2, R12 ;  /* 0x0000000002027229 */ /* 0x002fd0000000000c */
[----:B------:R-:W-:Y:S01]  /*0370*/  DADD R2, R2, R14 ;  /* 0x0000000002027229 */ /* 0x000fe2000000000e */
[----:B------:R-:W1:Y:S07]  /*0380*/  LDS.128 R12, [UR5+0x10] ;  /* 0x00001005ff0c7984 */ /* 0x000e6e0008000c00 */
[----:B0-----:R-:W-:-:S08]  /*0390*/  DADD R2, R2, R8 ;  /* 0x0000000002027229 */ /* 0x001fd00000000008 */
[----:B------:R-:W-:Y:S01]  /*03a0*/  DADD R2, R2, R10 ;  /* 0x0000000002027229 */ /* 0x000fe2000000000a */
[----:B------:R-:W0:Y:S07]  /*03b0*/  LDS.128 R8, [UR5+0x20] ;  /* 0x00002005ff087984 */ /* 0x000e2e0008000c00 */
[----:B--2---:R-:W-:-:S08]  /*03c0*/  DADD R2, R2, R4 ;  /* 0x0000000002027229 */ /* 0x004fd00000000004 */
[----:B------:R-:W-:Y:S01]  /*03d0*/  DADD R2, R2, R6 ;  /* 0x0000000002027229 */ /* 0x000fe20000000006 */
[----:B------:R-:W2:Y:S07]  /*03e0*/  LDS.128 R4, [UR5+0x30] ;  /* 0x00003005ff047984 */ /* 0x000eae0008000c00 */
        /* <DEDUP_REMOVED lines=11> */
[----:B------:R-:W1:Y:S01]  /*04a0*/  LDS.128 R12, [UR5+0x70] ;  /* 0x00007005ff0c7984 */ /* 0x000e620008000c00 */
[----:B------:R-:W-:-:S06]  /*04b0*/  UIADD3 UR5, UPT, UPT, UR5, 0x100, URZ ;  /* 0x0000010005057890 */ /* 0x000fcc000fffe0ff */
[----:B0-----:R-:W-:-:S08]  /*04c0*/  DADD R2, R2, R8 ;  /* 0x0000000002027229 */ /* 0x001fd00000000008 */
[----:B------:R-:W-:-:S08]  /*04d0*/  DADD R2, R2, R10 ;  /* 0x0000000002027229 */ /* 0x000fd0000000000a */
[----:B--2---:R-:W-:-:S08]  /*04e0*/  DADD R2, R2, R4 ;  /* 0x0000000002027229 */ /* 0x004fd00000000004 */
[----:B------:R-:W-:-:S08]  /*04f0*/  DADD R2, R2, R6 ;  /* 0x0000000002027229 */ /* 0x000fd00000000006 */
[----:B-1----:R-:W-:-:S08]  /*0500*/  DADD R2, R2, R12 ;  /* 0x0000000002027229 */ /* 0x002fd0000000000c */
[----:B------:R-:W-:Y:S01]  /*0510*/  DADD R14, R2, R14 ;  /* 0x00000000020e7229 */ /* 0x000fe2000000000e */
[----:B------:R-:W-:Y:S10]  /*0520*/  BRA.U UP0, `(.L_x_0) ;  /* 0xfffffffd00287547 */ /* 0x000ff4000b83ffff */
[----:B------:R-:W0:Y:S02]  /*0530*/  LDC.64 R2, c[0x0][0x390] ;  /* 0x0000e400ff027b82 */ /* 0x000e240000000a00 */
[----:B0-----:R-:W-:-:S05]  /*0540*/  IMAD.WIDE.U32 R2, R0, 0x8, R2 ;  /* 0x0000000800027825 */ /* 0x001fca00078e0002 */
[----:B------:R-:W-:Y:S01]  /*0550*/  REDG.E.ADD.F64.RN.STRONG.GPU desc[UR6][R2.64], R14 ;  /* 0x0000000e020079a6 */ /* 0x000fe2000c12ff06 */
[----:B------:R-:W-:Y:S05]  /*0560*/  EXIT ;  /* 0x000000000000794d */ /* 0x000fea0003800000 */
.L_x_1:
[----:B------:R-:W-:-:S00]  /*0570*/  BRA `(.L_x_1) ;  /* 0xfffffffc00fc7947 */ /* 0x000fc0000383ffff */
[----:B------:R-:W-:-:S00]  /*0580*/  NOP ;  /* 0x0000000000007918 */ /* 0x000fc00000000000 */
[----:B------:R-:W-:-:S00]  /*0590*/  NOP ;  /* 0x0000000000007918 */ /* 0x000fc00000000000 */
[----:B------:R-:W-:-:S00]  /*05a0*/  NOP ;  /* 0x0000000000007918 */ /* 0x000fc00000000000 */
[----:B------:R-:W-:-:S00]  /*05b0*/  NOP ;  /* 0x0000000000007918 */ /* 0x000fc00000000000 */
[----:B------:R-:W-:-:S00]  /*05c0*/  NOP ;  /* 0x0000000000007918 */ /* 0x000fc00000000000 */
[----:B------:R-:W-:-:S00]  /*05d0*/  NOP ;  /* 0x0000000000007918 */ /* 0x000fc00000000000 */
[----:B------:R-:W-:-:S00]  /*05e0*/  NOP ;  /* 0x0000000000007918 */ /* 0x000fc00000000000 */
[----:B------:R-:W-:-:S00]  /*05f0*/  NOP ;  /* 0x0000000000007918 */ /* 0x000fc00000000000 */
.L_x_2:


//--------------------- .nv.shared._Z11mat_vec_gpuPKdS0_Pd --------------------------
	.section	.nv.shared._Z11mat_vec_gpuPKdS0_Pd,"aw",@nobits
	.sectionflags	@""
	.align	8
.nv.shared._Z11mat_vec_gpuPKdS0_Pd:
	.zero		5120


//--------------------- .nv.shared.reserved.0     --------------------------
	.section	.nv.shared.reserved.0,"aw",@nobits
	.weak		__nv_reservedSMEM_offset_0_alias
	.size		__nv_reservedSMEM_offset_0_alias, 0, 64
	.other		__nv_reservedSMEM_offset_0_alias,@"STO_CUDA_RESERVED_SHARED STV_DEFAULT"
__nv_reservedSMEM_offset_0_alias:
	.zero		0
	.zero		64


//--------------------- .nv.constant0._Z11mat_vec_gpuPKdS0_Pd --------------------------
	.section	.nv.constant0._Z11mat_vec_gpuPKdS0_Pd,"a",@progbits
	.sectionflags	@""
	.align	4
.nv.constant0._Z11mat_vec_gpuPKdS0_Pd:
	.zero		920


//--------------------- SYMBOLS --------------------------

	.type		.nv.reservedSmem.offset0,@object
	.size		.nv.reservedSmem.offset0,0x4
	.type		.nv.reservedSmem.cap,@object
	.size		.nv.reservedSmem.cap,0x4
